//
// Generated by NVIDIA NVVM Compiler
//
// Compiler Build ID: CL-36424714
// Cuda compilation tools, release 13.0, V13.0.88
// Based on NVVM 20.0.0
//

.version 9.0
.target sm_100
.address_size 64

	// .globl	_Z11prodottoGPUPfS_S_i
.extern .shared .align 16 .b8 v[];

.visible .entry _Z11prodottoGPUPfS_S_i(
	.param .u64 .ptr .align 1 _Z11prodottoGPUPfS_S_i_param_0,
	.param .u64 .ptr .align 1 _Z11prodottoGPUPfS_S_i_param_1,
	.param .u64 .ptr .align 1 _Z11prodottoGPUPfS_S_i_param_2,
	.param .u32 _Z11prodottoGPUPfS_S_i_param_3
)
{
	.reg .pred 	%p<6>;
	.reg .b32 	%r<14>;
	.reg .b32 	%f<8>;
	.reg .b64 	%rd<12>;

	ld.param.u64 	%rd1, [_Z11prodottoGPUPfS_S_i_param_0];
	ld.param.u64 	%rd2, [_Z11prodottoGPUPfS_S_i_param_1];
	ld.param.u64 	%rd3, [_Z11prodottoGPUPfS_S_i_param_2];
	ld.param.u32 	%r8, [_Z11prodottoGPUPfS_S_i_param_3];
	mov.u32 	%r1, %tid.x;
	mov.u32 	%r2, %ctaid.x;
	mov.u32 	%r13, %ntid.x;
	mad.lo.s32 	%r4, %r2, %r13, %r1;
	setp.ge.s32 	%p1, %r4, %r8;
	@%p1 bra 	$L__BB0_7;
	cvta.to.global.u64 	%rd4, %rd1;
	cvta.to.global.u64 	%rd5, %rd2;
	mul.wide.s32 	%rd6, %r4, 4;
	add.s64 	%rd7, %rd4, %rd6;
	ld.global.f32 	%f1, [%rd7];
	add.s64 	%rd8, %rd5, %rd6;
	ld.global.f32 	%f2, [%rd8];
	mul.f32 	%f3, %f1, %f2;
	shl.b32 	%r9, %r1, 2;
	mov.u32 	%r10, v;
	add.s32 	%r5, %r10, %r9;
	st.shared.f32 	[%r5], %f3;
	bar.sync 	0;
	setp.lt.u32 	%p2, %r13, 2;
	@%p2 bra 	$L__BB0_5;
$L__BB0_2:
	shr.u32 	%r7, %r13, 1;
	setp.ge.u32 	%p3, %r1, %r7;
	@%p3 bra 	$L__BB0_4;
	ld.shared.f32 	%f4, [%r5];
	shl.b32 	%r11, %r7, 2;
	add.s32 	%r12, %r5, %r11;
	ld.shared.f32 	%f5, [%r12];
	add.f32 	%f6, %f4, %f5;
	st.shared.f32 	[%r5], %f6;
$L__BB0_4:
	bar.sync 	0;
	setp.gt.u32 	%p4, %r13, 3;
	mov.u32 	%r13, %r7;
	@%p4 bra 	$L__BB0_2;
$L__BB0_5:
	setp.ne.s32 	%p5, %r1, 0;
	@%p5 bra 	$L__BB0_7;
	ld.shared.f32 	%f7, [v];
	cvta.to.global.u64 	%rd9, %rd3;
	mul.wide.u32 	%rd10, %r2, 4;
	add.s64 	%rd11, %rd9, %rd10;
	st.global.f32 	[%rd11], %f7;
$L__BB0_7:
	ret;

}


// ===== COMPILED SASS (sm_100) =====

	.target	sm_100

	.elftype	@"ET_EXEC"


//--------------------- .note.nv.tkinfo           --------------------------
	.section	.note.nv.tkinfo,"",@"SHT_NOTE"
	.sectionflags	@"SHF_NOTE_NV_TKINFO"
	.tkinfo
        /*0018*/ 	.word	0x00000002
        /*0030*/ 	.string	""
        /*0030*/ 	.string	"ptxas"
        /*0030*/ 	.string	"Cuda compilation tools, release 13.0, V13.0.88"
        /*0030*/ 	.string	"Build cuda_13.0.r13.0/compiler.36424714_0"
        /*0030*/ 	.string	"-arch sm_100 -m 64 "



//--------------------- .note.nv.cuinfo           --------------------------
	.section	.note.nv.cuinfo,"",@"SHT_NOTE"
	.sectionflags	@"SHF_NOTE_NV_CUINFO"
        /*0018*/ 	.short	0x0002
        /*001a*/ 	.short	0x0064
        /*001c*/ 	.short	0x0082
	.zero		2


//--------------------- .nv.info                  --------------------------
	.section	.nv.info,"",@"SHT_CUDA_INFO"
	.align	4


	//----- nvinfo : EIATTR_REGCOUNT
	.align		4
        /*0000*/ 	.byte	0x04, 0x2f
        /*0002*/ 	.short	(.L_1 - .L_0)
	.align		4
.L_0:
        /*0004*/ 	.word	index@(_Z11prodottoGPUPfS_S_i)
        /*0008*/ 	.word	0x0000000c


	//----- nvinfo : EIATTR_FRAME_SIZE
	.align		4
.L_1:
        /*000c*/ 	.byte	0x04, 0x11
        /*000e*/ 	.short	(.L_3 - .L_2)
	.align		4
.L_2:
        /*0010*/ 	.word	index@(_Z11prodottoGPUPfS_S_i)
        /*0014*/ 	.word	0x00000000


	//----- nvinfo : EIATTR_MIN_STACK_SIZE
	.align		4
.L_3:
        /*0018*/ 	.byte	0x04, 0x12
        /*001a*/ 	.short	(.L_5 - .L_4)
	.align		4
.L_4:
        /*001c*/ 	.word	index@(_Z11prodottoGPUPfS_S_i)
        /*0020*/ 	.word	0x00000000
.L_5:


//--------------------- .nv.compat                --------------------------
	.section	.nv.compat,"",@"SHT_CUDA_COMPAT_INFO"
	.align	4
        /*0000*/ 	.byte	0x02, 0x09, 0x00, 0x00, 0x02, 0x02, 0x01, 0x00, 0x02, 0x05, 0x05, 0x00, 0x03, 0x07, 0x01, 0x01
        /*0010*/ 	.byte	0x02, 0x03, 0x00, 0x00, 0x02, 0x06, 0x01, 0x00, 0x04, 0x0b, 0x08, 0x00, 0x09, 0x00, 0x00, 0x00
        /*0020*/ 	.byte	0x00, 0x00, 0x00, 0x00


//--------------------- .nv.info._Z11prodottoGPUPfS_S_i --------------------------
	.section	.nv.info._Z11prodottoGPUPfS_S_i,"",@"SHT_CUDA_INFO"
	.sectionflags	@""
	.align	4


	//----- nvinfo : EIATTR_CUDA_API_VERSION
	.align		4
        /*0000*/ 	.byte	0x04, 0x37
        /*0002*/ 	.short	(.L_7 - .L_6)
.L_6:
        /*0004*/ 	.word	0x00000082


	//----- nvinfo : EIATTR_KPARAM_INFO
	.align		4
.L_7:
        /*0008*/ 	.byte	0x04, 0x17
        /*000a*/ 	.short	(.L_9 - .L_8)
.L_8:
        /*000c*/ 	.word	0x00000000
        /*0010*/ 	.short	0x0003
        /*0012*/ 	.short	0x0018
        /*0014*/ 	.byte	0x00, 0xf0, 0x11, 0x00


	//----- nvinfo : EIATTR_KPARAM_INFO
	.align		4
.L_9:
        /*0018*/ 	.byte	0x04, 0x17
        /*001a*/ 	.short	(.L_11 - .L_10)
.L_10:
        /*001c*/ 	.word	0x00000000
        /*0020*/ 	.short	0x0002
        /*0022*/ 	.short	0x0010
        /*0024*/ 	.byte	0x00, 0xf5, 0x21, 0x00


	//----- nvinfo : EIATTR_KPARAM_INFO
	.align		4
.L_11:
        /*0028*/ 	.byte	0x04, 0x17
        /*002a*/ 	.short	(.L_13 - .L_12)
.L_12:
        /*002c*/ 	.word	0x00000000
        /*0030*/ 	.short	0x0001
        /*0032*/ 	.short	0x0008
        /*0034*/ 	.byte	0x00, 0xf5, 0x21, 0x00


	//----- nvinfo : EIATTR_KPARAM_INFO
	.align		4
.L_13:
        /*0038*/ 	.byte	0x04, 0x17
        /*003a*/ 	.short	(.L_15 - .L_14)
.L_14:
        /*003c*/ 	.word	0x00000000
        /*0040*/ 	.short	0x0000
        /*0042*/ 	.short	0x0000
        /*0044*/ 	.byte	0x00, 0xf5, 0x21, 0x00


	//----- nvinfo : EIATTR_SPARSE_MMA_MASK
	.align		4
.L_15:
        /*0048*/ 	.byte	0x03, 0x50
        /*004a*/ 	.short	0x0000


	//----- nvinfo : EIATTR_MAXREG_COUNT
	.align		4
        /*004c*/ 	.byte	0x03, 0x1b
        /*004e*/ 	.short	0x00ff


	//----- nvinfo : EIATTR_NUM_BARRIERS
	.align		4
        /*0050*/ 	.byte	0x02, 0x4c
        /*0052*/ 	.byte	0x01
	.zero		1


	//----- nvinfo : EIATTR_MERCURY_ISA_VERSION
	.align		4
        /*0054*/ 	.byte	0x03, 0x5f
        /*0056*/ 	.short	0x0101


	//----- nvinfo : EIATTR_VRC_CTA_INIT_COUNT
	.align		4
        /*0058*/ 	.byte	0x02, 0x4a
	.zero		1
	.zero		1


	//----- nvinfo : EIATTR_EXIT_INSTR_OFFSETS
	.align		4
        /*005c*/ 	.byte	0x04, 0x1c
        /*005e*/ 	.short	(.L_17 - .L_16)


	//   ....[0]....
.L_16:
        /*0060*/ 	.word	0x00000080


	//   ....[1]....
        /*0064*/ 	.word	0x00000250


	//   ....[2]....
        /*0068*/ 	.word	0x000002d0


	//----- nvinfo : EIATTR_CBANK_PARAM_SIZE
	.align		4
.L_17:
        /*006c*/ 	.byte	0x03, 0x19
        /*006e*/ 	.short	0x001c


	//----- nvinfo : EIATTR_PARAM_CBANK
	.align		4
        /*0070*/ 	.byte	0x04, 0x0a
        /*0072*/ 	.short	(.L_19 - .L_18)
	.align		4
.L_18:
        /*0074*/ 	.word	index@(.nv.constant0._Z11prodottoGPUPfS_S_i)
        /*0078*/ 	.short	0x0380
        /*007a*/ 	.short	0x001c


	//----- nvinfo : EIATTR_SW_WAR
	.align		4
.L_19:
        /*007c*/ 	.byte	0x04, 0x36
        /*007e*/ 	.short	(.L_21 - .L_20)
.L_20:
        /*0080*/ 	.word	0x00000008
.L_21:


//--------------------- .nv.callgraph             --------------------------
	.section	.nv.callgraph,"",@"SHT_CUDA_CALLGRAPH"
	.align	4
	.sectionentsize	8
	.align		4
        /*0000*/ 	.word	0x00000000
	.align		4
        /*0004*/ 	.word	0xffffffff
	.align		4
        /*0008*/ 	.word	0x00000000
	.align		4
        /*000c*/ 	.word	0xfffffffe
	.align		4
        /*0010*/ 	.word	0x00000000
	.align		4
        /*0014*/ 	.word	0xfffffffd
	.align		4
        /*0018*/ 	.word	0x00000000
	.align		4
        /*001c*/ 	.word	0xfffffffc


//--------------------- .text._Z11prodottoGPUPfS_S_i --------------------------
	.section	.text._Z11prodottoGPUPfS_S_i,"ax",@progbits
	.align	128
        .global         _Z11prodottoGPUPfS_S_i
        .type           _Z11prodottoGPUPfS_S_i,@function
        .size           _Z11prodottoGPUPfS_S_i,(.L_x_3 - _Z11prodottoGPUPfS_S_i)
        .other          _Z11prodottoGPUPfS_S_i,@"STO_CUDA_ENTRY STV_DEFAULT"
_Z11prodottoGPUPfS_S_i:
.text._Z11prodottoGPUPfS_S_i:
[----:B------:R-:W-:Y:S01]  /*0000*/  LDC R1, c[0x0][0x37c] ;  /* 0x0000df00ff017b82 */ /* 0x000fe20000000800 */
[----:B------:R-:W0:Y:S01]  /*0010*/  S2R R8, SR_TID.X ;  /* 0x0000000000087919 */ /* 0x000e220000002100 */
[----:B------:R-:W1:Y:S01]  /*0020*/  LDCU UR4, c[0x0][0x360] ;  /* 0x00006c00ff0477ac */ /* 0x000e620008000800 */
[----:B------:R-:W0:Y:S01]  /*0030*/  S2R R9, SR_CTAID.X ;  /* 0x0000000000097919 */ /* 0x000e220000002500 */
[----:B------:R-:W2:Y:S01]  /*0040*/  LDCU UR5, c[0x0][0x398] ;  /* 0x00007300ff0577ac */ /* 0x000ea20008000800 */
[----:B-1----:R-:W-:Y:S02]  /*0050*/  IMAD.U32 R0, RZ, RZ, UR4 ;  /* 0x00000004ff007e24 */ /* 0x002fe4000f8e00ff */
[----:B0-----:R-:W-:-:S05]  /*0060*/  IMAD R7, R9, UR4, R8 ;  /* 0x0000000409077c24 */ /* 0x001fca000f8e0208 */
[----:B--2---:R-:W-:-:S13]  /*0070*/  ISETP.GE.AND P0, PT, R7, UR5, PT ;  /* 0x0000000507007c0c */ /* 0x004fda000bf06270 */
[----:B------:R-:W-:Y:S05]  /*0080*/  @P0 EXIT ;  /* 0x000000000000094d */ /* 0x000fea0003800000 */
[----:B------:R-:W0:Y:S01]  /*0090*/  LDC.64 R2, c[0x0][0x380] ;  /* 0x0000e000ff027b82 */ /* 0x000e220000000a00 */
[----:B------:R-:W1:Y:S07]  /*00a0*/  LDCU.64 UR6, c[0x0][0x358] ;  /* 0x00006b00ff0677ac */ /* 0x000e6e0008000a00 */
[----:B------:R-:W2:Y:S01]  /*00b0*/  LDC.64 R4, c[0x0][0x388] ;  /* 0x0000e200ff047b82 */ /* 0x000ea20000000a00 */
[----:B0-----:R-:W-:-:S06]  /*00c0*/  IMAD.WIDE R2, R7, 0x4, R2 ;  /* 0x0000000407027825 */ /* 0x001fcc00078e0202 */
[----:B-1----:R-:W3:Y:S01]  /*00d0*/  LDG.E R2, desc[UR6][R2.64] ;  /* 0x0000000602027981 */ /* 0x002ee2000c1e1900 */
[----:B--2---:R-:W-:-:S06]  /*00e0*/  IMAD.WIDE R4, R7, 0x4, R4 ;  /* 0x0000000407047825 */ /* 0x004fcc00078e0204 */
[----:B------:R-:W3:Y:S01]  /*00f0*/  LDG.E R5, desc[UR6][R4.64] ;  /* 0x0000000604057981 */ /* 0x000ee2000c1e1900 */
[----:B------:R-:W0:Y:S01]  /*0100*/  S2UR UR5, SR_CgaCtaId ;  /* 0x00000000000579c3 */ /* 0x000e220000008800 */
[----:B------:R-:W-:Y:S01]  /*0110*/  UMOV UR4, 0x400 ;  /* 0x0000040000047882 */ /* 0x000fe20000000000 */
[----:B------:R-:W-:Y:S02]  /*0120*/  ISETP.GE.U32.AND P1, PT, R0, 0x2, PT ;  /* 0x000000020000780c */ /* 0x000fe40003f26070 */
[----:B------:R-:W-:Y:S01]  /*0130*/  ISETP.NE.AND P0, PT, R8, RZ, PT ;  /* 0x000000ff0800720c */ /* 0x000fe20003f05270 */
[----:B0-----:R-:W-:-:S06]  /*0140*/  ULEA UR4, UR5, UR4, 0x18 ;  /* 0x0000000405047291 */ /* 0x001fcc000f8ec0ff */
[----:B------:R-:W-:Y:S01]  /*0150*/  LEA R7, R8, UR4, 0x2 ;  /* 0x0000000408077c11 */ /* 0x000fe2000f8e10ff */
[----:B---3--:R-:W-:-:S05]  /*0160*/  FMUL R6, R2, R5 ;  /* 0x0000000502067220 */ /* 0x008fca0000400000 */
[----:B------:R0:W-:Y:S01]  /*0170*/  STS [R7], R6 ;  /* 0x0000000607007388 */ /* 0x0001e20000000800 */
[----:B------:R-:W-:Y:S06]  /*0180*/  BAR.SYNC.DEFER_BLOCKING 0x0 ;  /* 0x0000000000007b1d */ /* 0x000fec0000010000 */
[----:B------:R-:W-:Y:S05]  /*0190*/  @!P1 BRA `(.L_x_0) ;  /* 0x00000000002c9947 */ /* 0x000fea0003800000 */
.L_x_1:
[----:B------:R-:W-:-:S04]  /*01a0*/  SHF.R.U32.HI R4, RZ, 0x1, R0 ;  /* 0x00000001ff047819 */ /* 0x000fc80000011600 */
[----:B------:R-:W-:-:S13]  /*01b0*/  ISETP.GE.U32.AND P1, PT, R8, R4, PT ;  /* 0x000000040800720c */ /* 0x000fda0003f26070 */
[----:B------:R-:W-:Y:S01]  /*01c0*/  @!P1 LEA R3, R4, R7, 0x2 ;  /* 0x0000000704039211 */ /* 0x000fe200078e10ff */
[----:B------:R-:W-:Y:S05]  /*01d0*/  @!P1 LDS R2, [R7] ;  /* 0x0000000007029984 */ /* 0x000fea0000000800 */
[----:B------:R-:W1:Y:S02]  /*01e0*/  @!P1 LDS R3, [R3] ;  /* 0x0000000003039984 */ /* 0x000e640000000800 */
[----:B-1----:R-:W-:-:S05]  /*01f0*/  @!P1 FADD R2, R2, R3 ;  /* 0x0000000302029221 */ /* 0x002fca0000000000 */
[----:B------:R1:W-:Y:S01]  /*0200*/  @!P1 STS [R7], R2 ;  /* 0x0000000207009388 */ /* 0x0003e20000000800 */
[----:B------:R-:W-:Y:S01]  /*0210*/  BAR.SYNC.DEFER_BLOCKING 0x0 ;  /* 0x0000000000007b1d */ /* 0x000fe20000010000 */
[----:B------:R-:W-:Y:S01]  /*0220*/  ISETP.GT.U32.AND P1, PT, R0, 0x3, PT ;  /* 0x000000030000780c */ /* 0x000fe20003f24070 */
[----:B------:R-:W-:-:S12]  /*0230*/  IMAD.MOV.U32 R0, RZ, RZ, R4 ;  /* 0x000000ffff007224 */ /* 0x000fd800078e0004 */
[----:B-1----:R-:W-:Y:S05]  /*0240*/  @P1 BRA `(.L_x_1) ;  /* 0xfffffffc00d41947 */ /* 0x002fea000383ffff */
.L_x_0:
[----:B------:R-:W-:Y:S05]  /*0250*/  @P0 EXIT ;  /* 0x000000000000094d */ /* 0x000fea0003800000 */
[----:B------:R-:W1:Y:S01]  /*0260*/  S2UR UR5, SR_CgaCtaId ;  /* 0x00000000000579c3 */ /* 0x000e620000008800 */
[----:B------:R-:W-:-:S07]  /*0270*/  UMOV UR4, 0x400 ;  /* 0x0000040000047882 */ /* 0x000fce0000000000 */
[----:B------:R-:W2:Y:S01]  /*0280*/  LDC.64 R2, c[0x0][0x390] ;  /* 0x0000e400ff027b82 */ /* 0x000ea20000000a00 */
[----:B-1----:R-:W-:Y:S01]  /*0290*/  ULEA UR4, UR5, UR4, 0x18 ;  /* 0x0000000405047291 */ /* 0x002fe2000f8ec0ff */
[----:B--2---:R-:W-:-:S08]  /*02a0*/  IMAD.WIDE.U32 R2, R9, 0x4, R2 ;  /* 0x0000000409027825 */ /* 0x004fd000078e0002 */
[----:B------:R-:W1:Y:S04]  /*02b0*/  LDS R5, [UR4] ;  /* 0x00000004ff057984 */ /* 0x000e680008000800 */
[----:B-1----:R-:W-:Y:S01]  /*02c0*/  STG.E desc[UR6][R2.64], R5 ;  /* 0x0000000502007986 */ /* 0x002fe2000c101906 */
[----:B------:R-:W-:Y:S05]  /*02d0*/  EXIT ;  /* 0x000000000000794d */ /* 0x000fea0003800000 */
.L_x_2:
[----:B------:R-:W-:-:S00]  /*02e0*/  BRA `(.L_x_2) ;  /* 0xfffffffc00fc7947 */ /* 0x000fc0000383ffff */
[----:B------:R-:W-:-:S00]  /*02f0*/  NOP ;  /* 0x0000000000007918 */ /* 0x000fc00000000000 */
        /* <DEDUP_REMOVED lines=8> */
.L_x_3:


//--------------------- .nv.shared._Z11prodottoGPUPfS_S_i --------------------------
	.section	.nv.shared._Z11prodottoGPUPfS_S_i,"aw",@nobits
	.sectionflags	@""
	.align	16
	.zero		1024


//--------------------- .nv.shared.reserved.0     --------------------------
	.section	.nv.shared.reserved.0,"aw",@nobits
	.weak		__nv_reservedSMEM_offset_0_alias
	.size		__nv_reservedSMEM_offset_0_alias, 0, 64
	.other		__nv_reservedSMEM_offset_0_alias,@"STO_CUDA_RESERVED_SHARED STV_DEFAULT"
__nv_reservedSMEM_offset_0_alias:
	.zero		0
	.zero		64


//--------------------- .nv.constant0._Z11prodottoGPUPfS_S_i --------------------------
	.section	.nv.constant0._Z11prodottoGPUPfS_S_i,"a",@progbits
	.sectionflags	@""
	.align	4
.nv.constant0._Z11prodottoGPUPfS_S_i:
	.zero		924


//--------------------- SYMBOLS --------------------------

	.type		.nv.reservedSmem.offset0,@object
	.size		.nv.reservedSmem.offset0,0x4
	.type		.nv.reservedSmem.cap,@object
	.size		.nv.reservedSmem.cap,0x4
